//
// Generated by NVIDIA NVVM Compiler
//
// Compiler Build ID: CL-36424714
// Cuda compilation tools, release 13.0, V13.0.88
// Based on NVVM 20.0.0
//

.version 9.0
.target sm_100
.address_size 64

	// .globl	_Z12helloFromGPUv
.extern .func  (.param .b32 func_retval0) vprintf
(
	.param .b64 vprintf_param_0,
	.param .b64 vprintf_param_1
)
;
.global .align 1 .b8 $str[34] = {72, 101, 108, 108, 111, 44, 32, 87, 111, 114, 108, 100, 33, 32, 102, 114, 111, 109, 32, 71, 80, 85, 32, 116, 104, 114, 101, 97, 100, 32, 37, 100, 10};

.visible .entry _Z12helloFromGPUv()
{
	.local .align 8 .b8 	__local_depot0[8];
	.reg .b64 	%SP;
	.reg .b64 	%SPL;
	.reg .b32 	%r<4>;
	.reg .b64 	%rd<5>;

	mov.u64 	%SPL, __local_depot0;
	cvta.local.u64 	%SP, %SPL;
	add.u64 	%rd1, %SP, 0;
	add.u64 	%rd2, %SPL, 0;
	mov.u32 	%r1, %tid.x;
	st.local.u32 	[%rd2], %r1;
	mov.u64 	%rd3, $str;
	cvta.global.u64 	%rd4, %rd3;
	{ // callseq 0, 0
	.param .b64 param0;
	st.param.b64 	[param0], %rd4;
	.param .b64 param1;
	st.param.b64 	[param1], %rd1;
	.param .b32 retval0;
	call.uni (retval0), 
	vprintf, 
	(
	param0, 
	param1
	);
	ld.param.b32 	%r2, [retval0];
	} // callseq 0
	ret;

}


// ===== COMPILED SASS (sm_100) =====

	.target	sm_100

	.elftype	@"ET_EXEC"


//--------------------- .note.nv.tkinfo           --------------------------
	.section	.note.nv.tkinfo,"",@"SHT_NOTE"
	.sectionflags	@"SHF_NOTE_NV_TKINFO"
	.tkinfo
        /*0018*/ 	.word	0x00000002
        /*0030*/ 	.string	""
        /*0030*/ 	.string	"ptxas"
        /*0030*/ 	.string	"Cuda compilation tools, release 13.0, V13.0.88"
        /*0030*/ 	.string	"Build cuda_13.0.r13.0/compiler.36424714_0"
        /*0030*/ 	.string	"-arch sm_100 -m 64 "



//--------------------- .note.nv.cuinfo           --------------------------
	.section	.note.nv.cuinfo,"",@"SHT_NOTE"
	.sectionflags	@"SHF_NOTE_NV_CUINFO"
        /*0018*/ 	.short	0x0002
        /*001a*/ 	.short	0x0064
        /*001c*/ 	.short	0x0082
	.zero		2


//--------------------- .nv.info                  --------------------------
	.section	.nv.info,"",@"SHT_CUDA_INFO"
	.align	4


	//----- nvinfo : EIATTR_REGCOUNT
	.align		4
        /*0000*/ 	.byte	0x04, 0x2f
        /*0002*/ 	.short	(.L_2 - .L_1)
	.align		4
.L_1:
        /*0004*/ 	.word	index@(_Z12helloFromGPUv)
        /*0008*/ 	.word	0x00000018


	//----- nvinfo : EIATTR_FRAME_SIZE
	.align		4
.L_2:
        /*000c*/ 	.byte	0x04, 0x11
        /*000e*/ 	.short	(.L_4 - .L_3)
	.align		4
.L_3:
        /*0010*/ 	.word	index@(_Z12helloFromGPUv)
        /*0014*/ 	.word	0x00000008


	//----- nvinfo : EIATTR_MIN_STACK_SIZE
	.align		4
.L_4:
        /*0018*/ 	.byte	0x04, 0x12
        /*001a*/ 	.short	(.L_6 - .L_5)
	.align		4
.L_5:
        /*001c*/ 	.word	index@(_Z12helloFromGPUv)
        /*0020*/ 	.word	0x00000008
.L_6:


//--------------------- .nv.compat                --------------------------
	.section	.nv.compat,"",@"SHT_CUDA_COMPAT_INFO"
	.align	4
        /*0000*/ 	.byte	0x02, 0x09, 0x00, 0x00, 0x02, 0x02, 0x01, 0x00, 0x02, 0x05, 0x05, 0x00, 0x03, 0x07, 0x01, 0x01
        /*0010*/ 	.byte	0x02, 0x03, 0x00, 0x00, 0x02, 0x06, 0x01, 0x00, 0x04, 0x0b, 0x08, 0x00, 0x09, 0x00, 0x00, 0x00
        /*0020*/ 	.byte	0x00, 0x00, 0x00, 0x00


//--------------------- .nv.info._Z12helloFromGPUv --------------------------
	.section	.nv.info._Z12helloFromGPUv,"",@"SHT_CUDA_INFO"
	.sectionflags	@""
	.align	4


	//----- nvinfo : EIATTR_CUDA_API_VERSION
	.align		4
        /*0000*/ 	.byte	0x04, 0x37
        /*0002*/ 	.short	(.L_8 - .L_7)
.L_7:
        /*0004*/ 	.word	0x00000082


	//----- nvinfo : EIATTR_SPARSE_MMA_MASK
	.align		4
.L_8:
        /*0008*/ 	.byte	0x03, 0x50
        /*000a*/ 	.short	0x0000


	//----- nvinfo : EIATTR_MAXREG_COUNT
	.align		4
        /*000c*/ 	.byte	0x03, 0x1b
        /*000e*/ 	.short	0x00ff


	//----- nvinfo : EIATTR_EXTERNS
	.align		4
        /*0010*/ 	.byte	0x04, 0x0f
        /*0012*/ 	.short	(.L_10 - .L_9)


	//   ....[0]....
	.align		4
.L_9:
        /*0014*/ 	.word	index@(vprintf)


	//----- nvinfo : EIATTR_MERCURY_ISA_VERSION
	.align		4
.L_10:
        /*0018*/ 	.byte	0x03, 0x5f
        /*001a*/ 	.short	0x0101


	//----- nvinfo : EIATTR_VRC_CTA_INIT_COUNT
	.align		4
        /*001c*/ 	.byte	0x02, 0x4a
	.zero		1
	.zero		1


	//----- nvinfo : EIATTR_SYSCALL_OFFSETS
	.align		4
        /*0020*/ 	.byte	0x04, 0x46
        /*0022*/ 	.short	(.L_12 - .L_11)


	//   ....[0]....
.L_11:
        /*0024*/ 	.word	0x000000e0


	//----- nvinfo : EIATTR_EXIT_INSTR_OFFSETS
	.align		4
.L_12:
        /*0028*/ 	.byte	0x04, 0x1c
        /*002a*/ 	.short	(.L_14 - .L_13)


	//   ....[0]....
.L_13:
        /*002c*/ 	.word	0x000000f0


	//----- nvinfo : EIATTR_SW_WAR
	.align		4
.L_14:
        /*0030*/ 	.byte	0x04, 0x36
        /*0032*/ 	.short	(.L_16 - .L_15)
.L_15:
        /*0034*/ 	.word	0x00000008
.L_16:


//--------------------- .nv.callgraph             --------------------------
	.section	.nv.callgraph,"",@"SHT_CUDA_CALLGRAPH"
	.align	4
	.sectionentsize	8
	.align		4
        /*0000*/ 	.word	0x00000000
	.align		4
        /*0004*/ 	.word	0xffffffff
	.align		4
        /*0008*/ 	.word	index@(_Z12helloFromGPUv)
	.align		4
        /*000c*/ 	.word	index@(vprintf)
	.align		4
        /*0010*/ 	.word	0x00000000
	.align		4
        /*0014*/ 	.word	0xfffffffe
	.align		4
        /*0018*/ 	.word	0x00000000
	.align		4
        /*001c*/ 	.word	0xfffffffd
	.align		4
        /*0020*/ 	.word	0x00000000
	.align		4
        /*0024*/ 	.word	0xfffffffc


//--------------------- .nv.constant4             --------------------------
	.section	.nv.constant4,"a",@progbits
	.align	8
	.align		8
.nv.constant4:
        /*0000*/ 	.dword	vprintf
	.align		8
        /*0008*/ 	.dword	$str


//--------------------- .text._Z12helloFromGPUv   --------------------------
	.section	.text._Z12helloFromGPUv,"ax",@progbits
	.align	128
        .global         _Z12helloFromGPUv
        .type           _Z12helloFromGPUv,@function
        .size           _Z12helloFromGPUv,(.L_x_2 - _Z12helloFromGPUv)
        .other          _Z12helloFromGPUv,@"STO_CUDA_ENTRY STV_DEFAULT"
_Z12helloFromGPUv:
.text._Z12helloFromGPUv:
[----:B------:R-:W0:Y:S01]  /*0000*/  LDC R1, c[0x0][0x37c] ;  /* 0x0000df00ff017b82 */ /* 0x000e220000000800 */
[----:B------:R-:W1:Y:S01]  /*0010*/  S2R R8, SR_TID.X ;  /* 0x0000000000087919 */ /* 0x000e620000002100 */
[----:B0-----:R-:W-:Y:S01]  /*0020*/  VIADD R1, R1, 0xfffffff8 ;  /* 0xfffffff801017836 */ /* 0x001fe20000000000 */
[----:B------:R-:W-:Y:S01]  /*0030*/  MOV R0, 0x0 ;  /* 0x0000000000007802 */ /* 0x000fe20000000f00 */
[----:B------:R-:W0:Y:S04]  /*0040*/  LDCU UR4, c[0x0][0x2f8] ;  /* 0x00005f00ff0477ac */ /* 0x000e280008000800 */
[----:B------:R2:W3:Y:S01]  /*0050*/  LDC.64 R2, c[0x4][R0] ;  /* 0x0100000000027b82 */ /* 0x0004e20000000a00 */
[----:B------:R-:W4:Y:S01]  /*0060*/  LDCU.64 UR6, c[0x4][0x8] ;  /* 0x01000100ff0677ac */ /* 0x000f220008000a00 */
[----:B------:R-:W5:Y:S01]  /*0070*/  LDCU UR5, c[0x0][0x2fc] ;  /* 0x00005f80ff0577ac */ /* 0x000f620008000800 */
[----:B0-----:R-:W-:Y:S01]  /*0080*/  IADD3 R6, P0, PT, R1, UR4, RZ ;  /* 0x0000000401067c10 */ /* 0x001fe2000ff1e0ff */
[----:B----4-:R-:W-:Y:S01]  /*0090*/  IMAD.U32 R4, RZ, RZ, UR6 ;  /* 0x00000006ff047e24 */ /* 0x010fe2000f8e00ff */
[----:B------:R-:W-:-:S03]  /*00a0*/  MOV R5, UR7 ;  /* 0x0000000700057c02 */ /* 0x000fc60008000f00 */
[----:B-----5:R-:W-:Y:S01]  /*00b0*/  IMAD.X R7, RZ, RZ, UR5, P0 ;  /* 0x00000005ff077e24 */ /* 0x020fe200080e06ff */
[----:B-1----:R2:W-:Y:S07]  /*00c0*/  STL [R1], R8 ;  /* 0x0000000801007387 */ /* 0x0025ee0000100800 */
[----:B------:R-:W-:-:S07]  /*00d0*/  LEPC R20, `(.L_x_0) ;  /* 0x000000001014794e */ /* 0x000fce0000000000 */
[----:B--23--:R-:W-:Y:S05]  /*00e0*/  CALL.ABS.NOINC R2 ;  /* 0x0000000002007343 */ /* 0x00cfea0003c00000 */
.L_x_0:
[----:B------:R-:W-:Y:S05]  /*00f0*/  EXIT ;  /* 0x000000000000794d */ /* 0x000fea0003800000 */
.L_x_1:
[----:B------:R-:W-:-:S00]  /*0100*/  BRA `(.L_x_1) ;  /* 0xfffffffc00fc7947 */ /* 0x000fc0000383ffff */
[----:B------:R-:W-:-:S00]  /*0110*/  NOP ;  /* 0x0000000000007918 */ /* 0x000fc00000000000 */
        /* <DEDUP_REMOVED lines=14> */
.L_x_2:


//--------------------- .nv.global.init           --------------------------
	.section	.nv.global.init,"aw",@progbits
.nv.global.init:
	.type		$str,@object
	.size		$str,(.L_0 - $str)
$str:
        /*0000*/ 	.byte	0x48, 0x65, 0x6c, 0x6c, 0x6f, 0x2c, 0x20, 0x57, 0x6f, 0x72, 0x6c, 0x64, 0x21, 0x20, 0x66, 0x72
        /*0010*/ 	.byte	0x6f, 0x6d, 0x20, 0x47, 0x50, 0x55, 0x20, 0x74, 0x68, 0x72, 0x65, 0x61, 0x64, 0x20, 0x25, 0x64
        /*0020*/ 	.byte	0x0a, 0x00
.L_0:


//--------------------- .nv.shared.reserved.0     --------------------------
	.section	.nv.shared.reserved.0,"aw",@nobits
	.weak		__nv_reservedSMEM_offset_0_alias
	.size		__nv_reservedSMEM_offset_0_alias, 0, 64
	.other		__nv_reservedSMEM_offset_0_alias,@"STO_CUDA_RESERVED_SHARED STV_DEFAULT"
__nv_reservedSMEM_offset_0_alias:
	.zero		0
	.zero		64


//--------------------- .nv.constant0._Z12helloFromGPUv --------------------------
	.section	.nv.constant0._Z12helloFromGPUv,"a",@progbits
	.sectionflags	@""
	.align	4
.nv.constant0._Z12helloFromGPUv:
	.zero		896


//--------------------- SYMBOLS --------------------------

	.type		.nv.reservedSmem.offset0,@object
	.size		.nv.reservedSmem.offset0,0x4
	.type		vprintf,@function
